//
// Generated by NVIDIA NVVM Compiler
//
// Compiler Build ID: CL-36424714
// Cuda compilation tools, release 13.0, V13.0.88
// Based on NVVM 20.0.0
//

.version 9.0
.target sm_100
.address_size 64

	// .globl	_ZN4QUIC5k_sumEPfS0_
.extern .shared .align 16 .b8 _ZN4QUIC4dataE[];

.visible .entry _ZN4QUIC5k_sumEPfS0_(
	.param .u64 .ptr .align 1 _ZN4QUIC5k_sumEPfS0__param_0,
	.param .u64 .ptr .align 1 _ZN4QUIC5k_sumEPfS0__param_1
)
{
	.reg .pred 	%p<4>;
	.reg .b32 	%r<23>;
	.reg .b32 	%f<13>;
	.reg .b64 	%rd<13>;

	ld.param.u64 	%rd2, [_ZN4QUIC5k_sumEPfS0__param_0];
	ld.param.u64 	%rd1, [_ZN4QUIC5k_sumEPfS0__param_1];
	cvta.to.global.u64 	%rd3, %rd2;
	mov.u32 	%r22, %ntid.x;
	shl.b32 	%r10, %r22, 2;
	shl.b32 	%r21, %r22, 3;
	mov.u32 	%r3, %tid.x;
	mov.u32 	%r4, %ctaid.x;
	mad.lo.s32 	%r11, %r10, %r4, %r3;
	mul.wide.s32 	%rd4, %r11, 4;
	add.s64 	%rd5, %rd3, %rd4;
	ld.global.f32 	%f1, [%rd5];
	shl.b32 	%r12, %r3, 2;
	mov.u32 	%r13, _ZN4QUIC4dataE;
	add.s32 	%r5, %r13, %r12;
	st.shared.f32 	[%r5], %f1;
	cvt.u64.u32 	%rd6, %r10;
	add.s64 	%rd7, %rd5, %rd6;
	ld.global.f32 	%f2, [%rd7];
	add.s32 	%r14, %r5, %r10;
	st.shared.f32 	[%r14], %f2;
	add.s64 	%rd8, %rd7, %rd6;
	ld.global.f32 	%f3, [%rd8];
	add.s32 	%r15, %r5, %r21;
	st.shared.f32 	[%r15], %f3;
	add.s64 	%rd9, %rd8, %rd6;
	ld.global.f32 	%f4, [%rd9];
	add.s32 	%r16, %r15, %r10;
	st.shared.f32 	[%r16], %f4;
	bar.sync 	0;
$L__BB0_1:
	setp.ge.u32 	%p1, %r3, %r22;
	@%p1 bra 	$L__BB0_3;
	ld.shared.f32 	%f5, [%r5];
	shl.b32 	%r17, %r22, 2;
	add.s32 	%r18, %r5, %r17;
	ld.shared.f32 	%f6, [%r18];
	add.f32 	%f7, %f5, %f6;
	add.s32 	%r19, %r5, %r21;
	ld.shared.f32 	%f8, [%r19];
	add.f32 	%f9, %f7, %f8;
	mad.lo.s32 	%r20, %r22, 12, %r5;
	ld.shared.f32 	%f10, [%r20];
	add.f32 	%f11, %f9, %f10;
	st.shared.f32 	[%r5], %f11;
$L__BB0_3:
	shr.u32 	%r8, %r22, 2;
	shl.b32 	%r21, %r8, 3;
	bar.sync 	0;
	setp.gt.u32 	%p2, %r22, 3;
	mov.u32 	%r22, %r8;
	@%p2 bra 	$L__BB0_1;
	setp.ne.s32 	%p3, %r3, 0;
	@%p3 bra 	$L__BB0_6;
	ld.shared.f32 	%f12, [_ZN4QUIC4dataE];
	cvta.to.global.u64 	%rd10, %rd1;
	mul.wide.u32 	%rd11, %r4, 4;
	add.s64 	%rd12, %rd10, %rd11;
	st.global.f32 	[%rd12], %f12;
$L__BB0_6:
	ret;

}
	// .globl	_ZN4QUIC17k_find_simple_sumEPfiS0_
.visible .entry _ZN4QUIC17k_find_simple_sumEPfiS0_(
	.param .u64 .ptr .align 1 _ZN4QUIC17k_find_simple_sumEPfiS0__param_0,
	.param .u32 _ZN4QUIC17k_find_simple_sumEPfiS0__param_1,
	.param .u64 .ptr .align 1 _ZN4QUIC17k_find_simple_sumEPfiS0__param_2
)
{
	.reg .pred 	%p<10>;
	.reg .b32 	%r<23>;
	.reg .b32 	%f<83>;
	.reg .b64 	%rd<18>;

	ld.param.u64 	%rd9, [_ZN4QUIC17k_find_simple_sumEPfiS0__param_0];
	ld.param.u32 	%r16, [_ZN4QUIC17k_find_simple_sumEPfiS0__param_1];
	ld.param.u64 	%rd8, [_ZN4QUIC17k_find_simple_sumEPfiS0__param_2];
	cvta.to.global.u64 	%rd1, %rd9;
	setp.lt.s32 	%p1, %r16, 1;
	mov.f32 	%f82, 0f00000000;
	@%p1 bra 	$L__BB1_13;
	and.b32  	%r1, %r16, 15;
	setp.lt.u32 	%p2, %r16, 16;
	mov.f32 	%f82, 0f00000000;
	mov.b32 	%r20, 0;
	@%p2 bra 	$L__BB1_4;
	and.b32  	%r20, %r16, 2147483632;
	neg.s32 	%r18, %r20;
	add.s64 	%rd16, %rd1, 32;
	mov.f32 	%f82, 0f00000000;
$L__BB1_3:
	.pragma "nounroll";
	ld.global.f32 	%f18, [%rd16+-32];
	add.f32 	%f19, %f82, %f18;
	ld.global.f32 	%f20, [%rd16+-28];
	add.f32 	%f21, %f19, %f20;
	ld.global.f32 	%f22, [%rd16+-24];
	add.f32 	%f23, %f21, %f22;
	ld.global.f32 	%f24, [%rd16+-20];
	add.f32 	%f25, %f23, %f24;
	ld.global.f32 	%f26, [%rd16+-16];
	add.f32 	%f27, %f25, %f26;
	ld.global.f32 	%f28, [%rd16+-12];
	add.f32 	%f29, %f27, %f28;
	ld.global.f32 	%f30, [%rd16+-8];
	add.f32 	%f31, %f29, %f30;
	ld.global.f32 	%f32, [%rd16+-4];
	add.f32 	%f33, %f31, %f32;
	ld.global.f32 	%f34, [%rd16];
	add.f32 	%f35, %f33, %f34;
	ld.global.f32 	%f36, [%rd16+4];
	add.f32 	%f37, %f35, %f36;
	ld.global.f32 	%f38, [%rd16+8];
	add.f32 	%f39, %f37, %f38;
	ld.global.f32 	%f40, [%rd16+12];
	add.f32 	%f41, %f39, %f40;
	ld.global.f32 	%f42, [%rd16+16];
	add.f32 	%f43, %f41, %f42;
	ld.global.f32 	%f44, [%rd16+20];
	add.f32 	%f45, %f43, %f44;
	ld.global.f32 	%f46, [%rd16+24];
	add.f32 	%f47, %f45, %f46;
	ld.global.f32 	%f48, [%rd16+28];
	add.f32 	%f82, %f47, %f48;
	add.s32 	%r18, %r18, 16;
	add.s64 	%rd16, %rd16, 64;
	setp.ne.s32 	%p3, %r18, 0;
	@%p3 bra 	$L__BB1_3;
$L__BB1_4:
	setp.eq.s32 	%p4, %r1, 0;
	@%p4 bra 	$L__BB1_13;
	and.b32  	%r7, %r16, 7;
	setp.lt.u32 	%p5, %r1, 8;
	@%p5 bra 	$L__BB1_7;
	mul.wide.u32 	%rd10, %r20, 4;
	add.s64 	%rd11, %rd1, %rd10;
	ld.global.f32 	%f50, [%rd11];
	add.f32 	%f51, %f82, %f50;
	ld.global.f32 	%f52, [%rd11+4];
	add.f32 	%f53, %f51, %f52;
	ld.global.f32 	%f54, [%rd11+8];
	add.f32 	%f55, %f53, %f54;
	ld.global.f32 	%f56, [%rd11+12];
	add.f32 	%f57, %f55, %f56;
	ld.global.f32 	%f58, [%rd11+16];
	add.f32 	%f59, %f57, %f58;
	ld.global.f32 	%f60, [%rd11+20];
	add.f32 	%f61, %f59, %f60;
	ld.global.f32 	%f62, [%rd11+24];
	add.f32 	%f63, %f61, %f62;
	ld.global.f32 	%f64, [%rd11+28];
	add.f32 	%f82, %f63, %f64;
	add.s32 	%r20, %r20, 8;
$L__BB1_7:
	setp.eq.s32 	%p6, %r7, 0;
	@%p6 bra 	$L__BB1_13;
	and.b32  	%r10, %r16, 3;
	setp.lt.u32 	%p7, %r7, 4;
	@%p7 bra 	$L__BB1_10;
	mul.wide.u32 	%rd12, %r20, 4;
	add.s64 	%rd13, %rd1, %rd12;
	ld.global.f32 	%f66, [%rd13];
	add.f32 	%f67, %f82, %f66;
	ld.global.f32 	%f68, [%rd13+4];
	add.f32 	%f69, %f67, %f68;
	ld.global.f32 	%f70, [%rd13+8];
	add.f32 	%f71, %f69, %f70;
	ld.global.f32 	%f72, [%rd13+12];
	add.f32 	%f82, %f71, %f72;
	add.s32 	%r20, %r20, 4;
$L__BB1_10:
	setp.eq.s32 	%p8, %r10, 0;
	@%p8 bra 	$L__BB1_13;
	mul.wide.u32 	%rd14, %r20, 4;
	add.s64 	%rd17, %rd1, %rd14;
	neg.s32 	%r22, %r10;
$L__BB1_12:
	.pragma "nounroll";
	ld.global.f32 	%f73, [%rd17];
	add.f32 	%f82, %f82, %f73;
	add.s64 	%rd17, %rd17, 4;
	add.s32 	%r22, %r22, 1;
	setp.ne.s32 	%p9, %r22, 0;
	@%p9 bra 	$L__BB1_12;
$L__BB1_13:
	cvta.to.global.u64 	%rd15, %rd8;
	st.global.f32 	[%rd15], %f82;
	ret;

}


// ===== COMPILED SASS (sm_100) =====

	.target	sm_100

	.elftype	@"ET_EXEC"


//--------------------- .note.nv.tkinfo           --------------------------
	.section	.note.nv.tkinfo,"",@"SHT_NOTE"
	.sectionflags	@"SHF_NOTE_NV_TKINFO"
	.tkinfo
        /*0018*/ 	.word	0x00000002
        /*0030*/ 	.string	""
        /*0030*/ 	.string	"ptxas"
        /*0030*/ 	.string	"Cuda compilation tools, release 13.0, V13.0.88"
        /*0030*/ 	.string	"Build cuda_13.0.r13.0/compiler.36424714_0"
        /*0030*/ 	.string	"-arch sm_100 -m 64 "



//--------------------- .note.nv.cuinfo           --------------------------
	.section	.note.nv.cuinfo,"",@"SHT_NOTE"
	.sectionflags	@"SHF_NOTE_NV_CUINFO"
        /*0018*/ 	.short	0x0002
        /*001a*/ 	.short	0x0064
        /*001c*/ 	.short	0x0082
	.zero		2


//--------------------- .nv.info                  --------------------------
	.section	.nv.info,"",@"SHT_CUDA_INFO"
	.align	4


	//----- nvinfo : EIATTR_REGCOUNT
	.align		4
        /*0000*/ 	.byte	0x04, 0x2f
        /*0002*/ 	.short	(.L_1 - .L_0)
	.align		4
.L_0:
        /*0004*/ 	.word	index@(_ZN4QUIC5k_sumEPfS0_)
        /*0008*/ 	.word	0x00000010


	//----- nvinfo : EIATTR_FRAME_SIZE
	.align		4
.L_1:
        /*000c*/ 	.byte	0x04, 0x11
        /*000e*/ 	.short	(.L_3 - .L_2)
	.align		4
.L_2:
        /*0010*/ 	.word	index@(_ZN4QUIC5k_sumEPfS0_)
        /*0014*/ 	.word	0x00000000


	//----- nvinfo : EIATTR_REGCOUNT
	.align		4
.L_3:
        /*0018*/ 	.byte	0x04, 0x2f
        /*001a*/ 	.short	(.L_5 - .L_4)
	.align		4
.L_4:
        /*001c*/ 	.word	index@(_ZN4QUIC17k_find_simple_sumEPfiS0_)
        /*0020*/ 	.word	0x0000001f


	//----- nvinfo : EIATTR_FRAME_SIZE
	.align		4
.L_5:
        /*0024*/ 	.byte	0x04, 0x11
        /*0026*/ 	.short	(.L_7 - .L_6)
	.align		4
.L_6:
        /*0028*/ 	.word	index@(_ZN4QUIC17k_find_simple_sumEPfiS0_)
        /*002c*/ 	.word	0x00000000


	//----- nvinfo : EIATTR_MIN_STACK_SIZE
	.align		4
.L_7:
        /*0030*/ 	.byte	0x04, 0x12
        /*0032*/ 	.short	(.L_9 - .L_8)
	.align		4
.L_8:
        /*0034*/ 	.word	index@(_ZN4QUIC17k_find_simple_sumEPfiS0_)
        /*0038*/ 	.word	0x00000000


	//----- nvinfo : EIATTR_MIN_STACK_SIZE
	.align		4
.L_9:
        /*003c*/ 	.byte	0x04, 0x12
        /*003e*/ 	.short	(.L_11 - .L_10)
	.align		4
.L_10:
        /*0040*/ 	.word	index@(_ZN4QUIC5k_sumEPfS0_)
        /*0044*/ 	.word	0x00000000
.L_11:


//--------------------- .nv.compat                --------------------------
	.section	.nv.compat,"",@"SHT_CUDA_COMPAT_INFO"
	.align	4
        /*0000*/ 	.byte	0x02, 0x09, 0x00, 0x00, 0x02, 0x02, 0x01, 0x00, 0x02, 0x05, 0x05, 0x00, 0x03, 0x07, 0x01, 0x01
        /*0010*/ 	.byte	0x02, 0x03, 0x00, 0x00, 0x02, 0x06, 0x01, 0x00, 0x04, 0x0b, 0x08, 0x00, 0x09, 0x00, 0x00, 0x00
        /*0020*/ 	.byte	0x00, 0x00, 0x00, 0x00


//--------------------- .nv.info._ZN4QUIC17k_find_simple_sumEPfiS0_ --------------------------
	.section	.nv.info._ZN4QUIC17k_find_simple_sumEPfiS0_,"",@"SHT_CUDA_INFO"
	.sectionflags	@""
	.align	4


	//----- nvinfo : EIATTR_CUDA_API_VERSION
	.align		4
        /*0000*/ 	.byte	0x04, 0x37
        /*0002*/ 	.short	(.L_13 - .L_12)
.L_12:
        /*0004*/ 	.word	0x00000082


	//----- nvinfo : EIATTR_KPARAM_INFO
	.align		4
.L_13:
        /*0008*/ 	.byte	0x04, 0x17
        /*000a*/ 	.short	(.L_15 - .L_14)
.L_14:
        /*000c*/ 	.word	0x00000000
        /*0010*/ 	.short	0x0002
        /*0012*/ 	.short	0x0010
        /*0014*/ 	.byte	0x00, 0xf5, 0x21, 0x00


	//----- nvinfo : EIATTR_KPARAM_INFO
	.align		4
.L_15:
        /*0018*/ 	.byte	0x04, 0x17
        /*001a*/ 	.short	(.L_17 - .L_16)
.L_16:
        /*001c*/ 	.word	0x00000000
        /*0020*/ 	.short	0x0001
        /*0022*/ 	.short	0x0008
        /*0024*/ 	.byte	0x00, 0xf0, 0x11, 0x00


	//----- nvinfo : EIATTR_KPARAM_INFO
	.align		4
.L_17:
        /*0028*/ 	.byte	0x04, 0x17
        /*002a*/ 	.short	(.L_19 - .L_18)
.L_18:
        /*002c*/ 	.word	0x00000000
        /*0030*/ 	.short	0x0000
        /*0032*/ 	.short	0x0000
        /*0034*/ 	.byte	0x00, 0xf5, 0x21, 0x00


	//----- nvinfo : EIATTR_SPARSE_MMA_MASK
	.align		4
.L_19:
        /*0038*/ 	.byte	0x03, 0x50
        /*003a*/ 	.short	0x0000


	//----- nvinfo : EIATTR_MAXREG_COUNT
	.align		4
        /*003c*/ 	.byte	0x03, 0x1b
        /*003e*/ 	.short	0x00ff


	//----- nvinfo : EIATTR_MERCURY_ISA_VERSION
	.align		4
        /*0040*/ 	.byte	0x03, 0x5f
        /*0042*/ 	.short	0x0101


	//----- nvinfo : EIATTR_VRC_CTA_INIT_COUNT
	.align		4
        /*0044*/ 	.byte	0x02, 0x4a
	.zero		1
	.zero		1


	//----- nvinfo : EIATTR_EXIT_INSTR_OFFSETS
	.align		4
        /*0048*/ 	.byte	0x04, 0x1c
        /*004a*/ 	.short	(.L_21 - .L_20)


	//   ....[0]....
.L_20:
        /*004c*/ 	.word	0x00000710


	//----- nvinfo : EIATTR_CBANK_PARAM_SIZE
	.align		4
.L_21:
        /*0050*/ 	.byte	0x03, 0x19
        /*0052*/ 	.short	0x0018


	//----- nvinfo : EIATTR_PARAM_CBANK
	.align		4
        /*0054*/ 	.byte	0x04, 0x0a
        /*0056*/ 	.short	(.L_23 - .L_22)
	.align		4
.L_22:
        /*0058*/ 	.word	index@(.nv.constant0._ZN4QUIC17k_find_simple_sumEPfiS0_)
        /*005c*/ 	.short	0x0380
        /*005e*/ 	.short	0x0018


	//----- nvinfo : EIATTR_SW_WAR
	.align		4
.L_23:
        /*0060*/ 	.byte	0x04, 0x36
        /*0062*/ 	.short	(.L_25 - .L_24)
.L_24:
        /*0064*/ 	.word	0x00000008
.L_25:


//--------------------- .nv.info._ZN4QUIC5k_sumEPfS0_ --------------------------
	.section	.nv.info._ZN4QUIC5k_sumEPfS0_,"",@"SHT_CUDA_INFO"
	.sectionflags	@""
	.align	4


	//----- nvinfo : EIATTR_CUDA_API_VERSION
	.align		4
        /*0000*/ 	.byte	0x04, 0x37
        /*0002*/ 	.short	(.L_27 - .L_26)
.L_26:
        /*0004*/ 	.word	0x00000082


	//----- nvinfo : EIATTR_KPARAM_INFO
	.align		4
.L_27:
        /*0008*/ 	.byte	0x04, 0x17
        /*000a*/ 	.short	(.L_29 - .L_28)
.L_28:
        /*000c*/ 	.word	0x00000000
        /*0010*/ 	.short	0x0001
        /*0012*/ 	.short	0x0008
        /*0014*/ 	.byte	0x00, 0xf5, 0x21, 0x00


	//----- nvinfo : EIATTR_KPARAM_INFO
	.align		4
.L_29:
        /*0018*/ 	.byte	0x04, 0x17
        /*001a*/ 	.short	(.L_31 - .L_30)
.L_30:
        /*001c*/ 	.word	0x00000000
        /*0020*/ 	.short	0x0000
        /*0022*/ 	.short	0x0000
        /*0024*/ 	.byte	0x00, 0xf5, 0x21, 0x00


	//----- nvinfo : EIATTR_SPARSE_MMA_MASK
	.align		4
.L_31:
        /*0028*/ 	.byte	0x03, 0x50
        /*002a*/ 	.short	0x0000


	//----- nvinfo : EIATTR_MAXREG_COUNT
	.align		4
        /*002c*/ 	.byte	0x03, 0x1b
        /*002e*/ 	.short	0x00ff


	//----- nvinfo : EIATTR_NUM_BARRIERS
	.align		4
        /*0030*/ 	.byte	0x02, 0x4c
        /*0032*/ 	.byte	0x01
	.zero		1


	//----- nvinfo : EIATTR_MERCURY_ISA_VERSION
	.align		4
        /*0034*/ 	.byte	0x03, 0x5f
        /*0036*/ 	.short	0x0101


	//----- nvinfo : EIATTR_VRC_CTA_INIT_COUNT
	.align		4
        /*0038*/ 	.byte	0x02, 0x4a
	.zero		1
	.zero		1


	//----- nvinfo : EIATTR_EXIT_INSTR_OFFSETS
	.align		4
        /*003c*/ 	.byte	0x04, 0x1c
        /*003e*/ 	.short	(.L_33 - .L_32)


	//   ....[0]....
.L_32:
        /*0040*/ 	.word	0x00000340


	//   ....[1]....
        /*0044*/ 	.word	0x000003c0


	//----- nvinfo : EIATTR_CRS_STACK_SIZE
	.align		4
.L_33:
        /*0048*/ 	.byte	0x04, 0x1e
        /*004a*/ 	.short	(.L_35 - .L_34)
.L_34:
        /*004c*/ 	.word	0x00000000


	//----- nvinfo : EIATTR_CBANK_PARAM_SIZE
	.align		4
.L_35:
        /*0050*/ 	.byte	0x03, 0x19
        /*0052*/ 	.short	0x0010


	//----- nvinfo : EIATTR_PARAM_CBANK
	.align		4
        /*0054*/ 	.byte	0x04, 0x0a
        /*0056*/ 	.short	(.L_37 - .L_36)
	.align		4
.L_36:
        /*0058*/ 	.word	index@(.nv.constant0._ZN4QUIC5k_sumEPfS0_)
        /*005c*/ 	.short	0x0380
        /*005e*/ 	.short	0x0010


	//----- nvinfo : EIATTR_SW_WAR
	.align		4
.L_37:
        /*0060*/ 	.byte	0x04, 0x36
        /*0062*/ 	.short	(.L_39 - .L_38)
.L_38:
        /*0064*/ 	.word	0x00000008
.L_39:


//--------------------- .nv.callgraph             --------------------------
	.section	.nv.callgraph,"",@"SHT_CUDA_CALLGRAPH"
	.align	4
	.sectionentsize	8
	.align		4
        /*0000*/ 	.word	0x00000000
	.align		4
        /*0004*/ 	.word	0xffffffff
	.align		4
        /*0008*/ 	.word	0x00000000
	.align		4
        /*000c*/ 	.word	0xfffffffe
	.align		4
        /*0010*/ 	.word	0x00000000
	.align		4
        /*0014*/ 	.word	0xfffffffd
	.align		4
        /*0018*/ 	.word	0x00000000
	.align		4
        /*001c*/ 	.word	0xfffffffc


//--------------------- .text._ZN4QUIC17k_find_simple_sumEPfiS0_ --------------------------
	.section	.text._ZN4QUIC17k_find_simple_sumEPfiS0_,"ax",@progbits
	.align	128
        .global         _ZN4QUIC17k_find_simple_sumEPfiS0_
        .type           _ZN4QUIC17k_find_simple_sumEPfiS0_,@function
        .size           _ZN4QUIC17k_find_simple_sumEPfiS0_,(.L_x_11 - _ZN4QUIC17k_find_simple_sumEPfiS0_)
        .other          _ZN4QUIC17k_find_simple_sumEPfiS0_,@"STO_CUDA_ENTRY STV_DEFAULT"
_ZN4QUIC17k_find_simple_sumEPfiS0_:
.text._ZN4QUIC17k_find_simple_sumEPfiS0_:
[----:B------:R-:W-:Y:S01]  /*0000*/  LDC R1, c[0x0][0x37c] ;  /* 0x0000df00ff017b82 */ /* 0x000fe20000000800 */
[----:B------:R-:W0:Y:S01]  /*0010*/  LDCU UR6, c[0x0][0x388] ;  /* 0x00007100ff0677ac */ /* 0x000e220008000800 */
[----:B------:R-:W-:Y:S01]  /*0020*/  HFMA2 R0, -RZ, RZ, 0, 0 ;  /* 0x00000000ff007431 */ /* 0x000fe200000001ff */
[----:B------:R-:W1:Y:S01]  /*0030*/  LDCU.64 UR10, c[0x0][0x358] ;  /* 0x00006b00ff0a77ac */ /* 0x000e620008000a00 */
[----:B0-----:R-:W-:-:S09]  /*0040*/  UISETP.GE.AND UP0, UPT, UR6, 0x1, UPT ;  /* 0x000000010600788c */ /* 0x001fd2000bf06270 */
[----:B-1----:R-:W-:Y:S05]  /*0050*/  BRA.U !UP0, `(.L_x_0) ;  /* 0x0000000508a47547 */ /* 0x002fea000b800000 */
[----:B------:R-:W-:Y:S01]  /*0060*/  UISETP.GE.U32.AND UP1, UPT, UR6, 0x10, UPT ;  /* 0x000000100600788c */ /* 0x000fe2000bf26070 */
[----:B------:R-:W-:Y:S01]  /*0070*/  MOV R0, RZ ;  /* 0x000000ff00007202 */ /* 0x000fe20000000f00 */
[----:B------:R-:W-:Y:S01]  /*0080*/  ULOP3.LUT UR7, UR6, 0xf, URZ, 0xc0, !UPT ;  /* 0x0000000f06077892 */ /* 0x000fe2000f8ec0ff */
[----:B------:R-:W-:-:S03]  /*0090*/  MOV R4, RZ ;  /* 0x000000ff00047202 */ /* 0x000fc60000000f00 */
[----:B------:R-:W-:-:S03]  /*00a0*/  UISETP.NE.AND UP0, UPT, UR7, URZ, UPT ;  /* 0x000000ff0700728c */ /* 0x000fc6000bf05270 */
[----:B------:R-:W-:Y:S08]  /*00b0*/  BRA.U !UP1, `(.L_x_1) ;  /* 0x0000000109b87547 */ /* 0x000ff0000b800000 */
[----:B------:R-:W0:Y:S01]  /*00c0*/  LDCU.64 UR4, c[0x0][0x380] ;  /* 0x00007000ff0477ac */ /* 0x000e220008000a00 */
[----:B------:R-:W-:Y:S01]  /*00d0*/  MOV R0, RZ ;  /* 0x000000ff00007202 */ /* 0x000fe20000000f00 */
[----:B------:R-:W-:-:S04]  /*00e0*/  ULOP3.LUT UR8, UR6, 0x7ffffff0, URZ, 0xc0, !UPT ;  /* 0x7ffffff006087892 */ /* 0x000fc8000f8ec0ff */
[----:B------:R-:W-:Y:S02]  /*00f0*/  UIADD3 UR9, UPT, UPT, -UR8, URZ, URZ ;  /* 0x000000ff08097290 */ /* 0x000fe4000fffe1ff */
[----:B------:R-:W-:Y:S01]  /*0100*/  MOV R4, UR8 ;  /* 0x0000000800047c02 */ /* 0x000fe20008000f00 */
[----:B0-----:R-:W-:-:S04]  /*0110*/  UIADD3 UR4, UP1, UPT, UR4, 0x20, URZ ;  /* 0x0000002004047890 */ /* 0x001fc8000ff3e0ff */
[----:B------:R-:W-:Y:S02]  /*0120*/  UIADD3.X UR5, UPT, UPT, URZ, UR5, URZ, UP1, !UPT ;  /* 0x00000005ff057290 */ /* 0x000fe40008ffe4ff */
[----:B------:R-:W-:-:S04]  /*0130*/  MOV R2, UR4 ;  /* 0x0000000400027c02 */ /* 0x000fc80008000f00 */
[----:B------:R-:W-:-:S07]  /*0140*/  MOV R3, UR5 ;  /* 0x0000000500037c02 */ /* 0x000fce0008000f00 */
.L_x_2:
[----:B------:R-:W2:Y:S04]  /*0150*/  LDG.E R11, desc[UR10][R2.64+-0x20] ;  /* 0xffffe00a020b7981 */ /* 0x000ea8000c1e1900 */
[----:B------:R-:W3:Y:S04]  /*0160*/  LDG.E R12, desc[UR10][R2.64+-0x1c] ;  /* 0xffffe40a020c7981 */ /* 0x000ee8000c1e1900 */
[----:B------:R-:W4:Y:S04]  /*0170*/  LDG.E R14, desc[UR10][R2.64+-0x18] ;  /* 0xffffe80a020e7981 */ /* 0x000f28000c1e1900 */
[----:B------:R-:W5:Y:S04]  /*0180*/  LDG.E R16, desc[UR10][R2.64+-0x14] ;  /* 0xffffec0a02107981 */ /* 0x000f68000c1e1900 */
        /* <DEDUP_REMOVED lines=11> */
[----:B------:R0:W5:Y:S01]  /*0240*/  LDG.E R5, desc[UR10][R2.64+0x1c] ;  /* 0x00001c0a02057981 */ /* 0x000162000c1e1900 */
[----:B------:R-:W-:-:S04]  /*0250*/  UIADD3 UR9, UPT, UPT, UR9, 0x10, URZ ;  /* 0x0000001009097890 */ /* 0x000fc8000fffe0ff */
[----:B------:R-:W-:Y:S01]  /*0260*/  UISETP.NE.AND UP1, UPT, UR9, URZ, UPT ;  /* 0x000000ff0900728c */ /* 0x000fe2000bf25270 */
[----:B0-----:R-:W-:-:S04]  /*0270*/  IADD3 R2, P0, PT, R2, 0x40, RZ ;  /* 0x0000004002027810 */ /* 0x001fc80007f1e0ff */
[----:B------:R-:W-:Y:S01]  /*0280*/  IADD3.X R3, PT, PT, RZ, R3, RZ, P0, !PT ;  /* 0x00000003ff037210 */ /* 0x000fe200007fe4ff */
[----:B--2---:R-:W-:-:S04]  /*0290*/  FADD R11, R11, R0 ;  /* 0x000000000b0b7221 */ /* 0x004fc80000000000 */
[----:B---3--:R-:W-:-:S04]  /*02a0*/  FADD R11, R11, R12 ;  /* 0x0000000c0b0b7221 */ /* 0x008fc80000000000 */
[----:B----4-:R-:W-:-:S04]  /*02b0*/  FADD R11, R11, R14 ;  /* 0x0000000e0b0b7221 */ /* 0x010fc80000000000 */
[----:B-----5:R-:W-:-:S04]  /*02c0*/  FADD R11, R11, R16 ;  /* 0x000000100b0b7221 */ /* 0x020fc80000000000 */
[----:B------:R-:W-:-:S04]  /*02d0*/  FADD R11, R11, R18 ;  /* 0x000000120b0b7221 */ /* 0x000fc80000000000 */
        /* <DEDUP_REMOVED lines=10> */
[----:B------:R-:W-:Y:S01]  /*0380*/  FADD R0, R6, R5 ;  /* 0x0000000506007221 */ /* 0x000fe20000000000 */
[----:B------:R-:W-:Y:S06]  /*0390*/  BRA.U UP1, `(.L_x_2) ;  /* 0xfffffffd016c7547 */ /* 0x000fec000b83ffff */
.L_x_1:
[----:B------:R-:W-:Y:S05]  /*03a0*/  BRA.U !UP0, `(.L_x_0) ;  /* 0x0000000108d07547 */ /* 0x000fea000b800000 */
[----:B------:R-:W-:Y:S02]  /*03b0*/  UISETP.GE.U32.AND UP0, UPT, UR7, 0x8, UPT ;  /* 0x000000080700788c */ /* 0x000fe4000bf06070 */
[----:B------:R-:W-:-:S04]  /*03c0*/  ULOP3.LUT UR5, UR6, 0x7, URZ, 0xc0, !UPT ;  /* 0x0000000706057892 */ /* 0x000fc8000f8ec0ff */
[----:B------:R-:W-:-:S03]  /*03d0*/  UISETP.NE.AND UP1, UPT, UR5, URZ, UPT ;  /* 0x000000ff0500728c */ /* 0x000fc6000bf25270 */
[----:B------:R-:W-:Y:S08]  /*03e0*/  BRA.U !UP0, `(.L_x_3) ;  /* 0x00000001084c7547 */ /* 0x000ff0000b800000 */
[----:B------:R-:W0:Y:S02]  /*03f0*/  LDC.64 R2, c[0x0][0x380] ;  /* 0x0000e000ff027b82 */ /* 0x000e240000000a00 */
[----:B0-----:R-:W-:-:S05]  /*0400*/  IMAD.WIDE.U32 R2, R4, 0x4, R2 ;  /* 0x0000000404027825 */ /* 0x001fca00078e0002 */
[----:B------:R-:W2:Y:S04]  /*0410*/  LDG.E R5, desc[UR10][R2.64] ;  /* 0x0000000a02057981 */ /* 0x000ea8000c1e1900 */
[----:B------:R-:W3:Y:S04]  /*0420*/  LDG.E R6, desc[UR10][R2.64+0x4] ;  /* 0x0000040a02067981 */ /* 0x000ee8000c1e1900 */
[----:B------:R-:W4:Y:S04]  /*0430*/  LDG.E R8, desc[UR10][R2.64+0x8] ;  /* 0x0000080a02087981 */ /* 0x000f28000c1e1900 */
[----:B------:R-:W5:Y:S04]  /*0440*/  LDG.E R10, desc[UR10][R2.64+0xc] ;  /* 0x00000c0a020a7981 */ /* 0x000f68000c1e1900 */
[----:B------:R-:W5:Y:S04]  /*0450*/  LDG.E R12, desc[UR10][R2.64+0x10] ;  /* 0x0000100a020c7981 */ /* 0x000f68000c1e1900 */
[----:B------:R-:W5:Y:S04]  /*0460*/  LDG.E R14, desc[UR10][R2.64+0x14] ;  /* 0x0000140a020e7981 */ /* 0x000f68000c1e1900 */
[----:B------:R-:W5:Y:S04]  /*0470*/  LDG.E R16, desc[UR10][R2.64+0x18] ;  /* 0x0000180a02107981 */ /* 0x000f68000c1e1900 */
[----:B------:R-:W5:Y:S01]  /*0480*/  LDG.E R18, desc[UR10][R2.64+0x1c] ;  /* 0x00001c0a02127981 */ /* 0x000f62000c1e1900 */
[----:B------:R-:W-:Y:S01]  /*0490*/  IADD3 R4, PT, PT, R4, 0x8, RZ ;  /* 0x0000000804047810 */ /* 0x000fe20007ffe0ff */
[----:B--2---:R-:W-:-:S04]  /*04a0*/  FADD R5, R0, R5 ;  /* 0x0000000500057221 */ /* 0x004fc80000000000 */
[----:B---3--:R-:W-:-:S04]  /*04b0*/  FADD R5, R5, R6 ;  /* 0x0000000605057221 */ /* 0x008fc80000000000 */
[----:B----4-:R-:W-:-:S04]  /*04c0*/  FADD R5, R5, R8 ;  /* 0x0000000805057221 */ /* 0x010fc80000000000 */
[----:B-----5:R-:W-:-:S04]  /*04d0*/  FADD R5, R5, R10 ;  /* 0x0000000a05057221 */ /* 0x020fc80000000000 */
[----:B------:R-:W-:-:S04]  /*04e0*/  FADD R5, R5, R12 ;  /* 0x0000000c05057221 */ /* 0x000fc80000000000 */
[----:B------:R-:W-:-:S04]  /*04f0*/  FADD R5, R5, R14 ;  /* 0x0000000e05057221 */ /* 0x000fc80000000000 */
[----:B------:R-:W-:-:S04]  /*0500*/  FADD R5, R5, R16 ;  /* 0x0000001005057221 */ /* 0x000fc80000000000 */
[----:B------:R-:W-:-:S07]  /*0510*/  FADD R0, R5, R18 ;  /* 0x0000001205007221 */ /* 0x000fce0000000000 */
.L_x_3:
        /* <DEDUP_REMOVED lines=10> */
[----:B------:R-:W5:Y:S01]  /*05c0*/  LDG.E R10, desc[UR10][R2.64+0xc] ;  /* 0x00000c0a020a7981 */ /* 0x000f62000c1e1900 */
[----:B------:R-:W-:Y:S01]  /*05d0*/  IADD3 R4, PT, PT, R4, 0x4, RZ ;  /* 0x0000000404047810 */ /* 0x000fe20007ffe0ff */
[----:B--2---:R-:W-:-:S04]  /*05e0*/  FADD R5, R0, R5 ;  /* 0x0000000500057221 */ /* 0x004fc80000000000 */
[----:B---3--:R-:W-:-:S04]  /*05f0*/  FADD R5, R5, R6 ;  /* 0x0000000605057221 */ /* 0x008fc80000000000 */
[----:B----4-:R-:W-:-:S04]  /*0600*/  FADD R5, R5, R8 ;  /* 0x0000000805057221 */ /* 0x010fc80000000000 */
[----:B-----5:R-:W-:-:S07]  /*0610*/  FADD R0, R5, R10 ;  /* 0x0000000a05007221 */ /* 0x020fce0000000000 */
.L_x_4:
[----:B------:R-:W-:Y:S05]  /*0620*/  BRA.U !UP1, `(.L_x_0) ;  /* 0x0000000109307547 */ /* 0x000fea000b800000 */
[----:B------:R-:W0:Y:S01]  /*0630*/  LDC.64 R2, c[0x0][0x380] ;  /* 0x0000e000ff027b82 */ /* 0x000e220000000a00 */
[----:B------:R-:W-:Y:S01]  /*0640*/  UIADD3 UR4, UPT, UPT, -UR4, URZ, URZ ;  /* 0x000000ff04047290 */ /* 0x000fe2000fffe1ff */
[----:B0-----:R-:W-:-:S11]  /*0650*/  IMAD.WIDE.U32 R4, R4, 0x4, R2 ;  /* 0x0000000404047825 */ /* 0x001fd600078e0002 */
.L_x_5:
[----:B------:R-:W-:Y:S02]  /*0660*/  MOV R3, R5 ;  /* 0x0000000500037202 */ /* 0x000fe40000000f00 */
[----:B------:R-:W-:-:S05]  /*0670*/  MOV R2, R4 ;  /* 0x0000000400027202 */ /* 0x000fca0000000f00 */
[----:B------:R-:W2:Y:S01]  /*0680*/  LDG.E R3, desc[UR10][R2.64] ;  /* 0x0000000a02037981 */ /* 0x000ea2000c1e1900 */
[----:B------:R-:W-:Y:S01]  /*0690*/  UIADD3 UR4, UPT, UPT, UR4, 0x1, URZ ;  /* 0x0000000104047890 */ /* 0x000fe2000fffe0ff */
[----:B------:R-:W-:-:S03]  /*06a0*/  IADD3 R4, P0, PT, R4, 0x4, RZ ;  /* 0x0000000404047810 */ /* 0x000fc60007f1e0ff */
[----:B------:R-:W-:Y:S01]  /*06b0*/  UISETP.NE.AND UP0, UPT, UR4, URZ, UPT ;  /* 0x000000ff0400728c */ /* 0x000fe2000bf05270 */
[----:B------:R-:W-:Y:S01]  /*06c0*/  IADD3.X R5, PT, PT, RZ, R5, RZ, P0, !PT ;  /* 0x00000005ff057210 */ /* 0x000fe200007fe4ff */
[----:B--2---:R-:W-:-:S07]  /*06d0*/  FADD R0, R3, R0 ;  /* 0x0000000003007221 */ /* 0x004fce0000000000 */
[----:B------:R-:W-:Y:S05]  /*06e0*/  BRA.U UP0, `(.L_x_5) ;  /* 0xfffffffd00dc7547 */ /* 0x000fea000b83ffff */
.L_x_0:
[----:B------:R-:W0:Y:S02]  /*06f0*/  LDC.64 R2, c[0x0][0x390] ;  /* 0x0000e400ff027b82 */ /* 0x000e240000000a00 */
[----:B0-----:R-:W-:Y:S01]  /*0700*/  STG.E desc[UR10][R2.64], R0 ;  /* 0x0000000002007986 */ /* 0x001fe2000c10190a */
[----:B------:R-:W-:Y:S05]  /*0710*/  EXIT ;  /* 0x000000000000794d */ /* 0x000fea0003800000 */
.L_x_6:
[----:B------:R-:W-:-:S00]  /*0720*/  BRA `(.L_x_6) ;  /* 0xfffffffc00fc7947 */ /* 0x000fc0000383ffff */
[----:B------:R-:W-:-:S00]  /*0730*/  NOP ;  /* 0x0000000000007918 */ /* 0x000fc00000000000 */
        /* <DEDUP_REMOVED lines=12> */
.L_x_11:


//--------------------- .text._ZN4QUIC5k_sumEPfS0_ --------------------------
	.section	.text._ZN4QUIC5k_sumEPfS0_,"ax",@progbits
	.align	128
        .global         _ZN4QUIC5k_sumEPfS0_
        .type           _ZN4QUIC5k_sumEPfS0_,@function
        .size           _ZN4QUIC5k_sumEPfS0_,(.L_x_12 - _ZN4QUIC5k_sumEPfS0_)
        .other          _ZN4QUIC5k_sumEPfS0_,@"STO_CUDA_ENTRY STV_DEFAULT"
_ZN4QUIC5k_sumEPfS0_:
.text._ZN4QUIC5k_sumEPfS0_:
[----:B------:R-:W-:Y:S01]  /*0000*/  LDC R1, c[0x0][0x37c] ;  /* 0x0000df00ff017b82 */ /* 0x000fe20000000800 */
[----:B------:R-:W0:Y:S01]  /*0010*/  S2R R13, SR_TID.X ;  /* 0x00000000000d7919 */ /* 0x000e220000002100 */
[----:B------:R-:W1:Y:S06]  /*0020*/  LDCU UR5, c[0x0][0x360] ;  /* 0x00006c00ff0577ac */ /* 0x000e6c0008000800 */
[----:B------:R-:W2:Y:S01]  /*0030*/  LDC.64 R2, c[0x0][0x380] ;  /* 0x0000e000ff027b82 */ /* 0x000ea20000000a00 */
[----:B------:R-:W0:Y:S01]  /*0040*/  S2R R0, SR_CTAID.X ;  /* 0x0000000000007919 */ /* 0x000e220000002500 */
[----:B------:R-:W3:Y:S01]  /*0050*/  LDCU.64 UR8, c[0x0][0x358] ;  /* 0x00006b00ff0877ac */ /* 0x000ee20008000a00 */
[----:B-1----:R-:W-:-:S06]  /*0060*/  USHF.L.U32 UR7, UR5, 0x2, URZ ;  /* 0x0000000205077899 */ /* 0x002fcc00080006ff */
[----:B0-----:R-:W-:-:S04]  /*0070*/  IMAD R5, R0, UR7, R13 ;  /* 0x0000000700057c24 */ /* 0x001fc8000f8e020d */
[----:B--2---:R-:W-:-:S03]  /*0080*/  IMAD.WIDE R2, R5, 0x4, R2 ;  /* 0x0000000405027825 */ /* 0x004fc600078e0202 */
[----:B------:R-:W-:-:S03]  /*0090*/  IADD3 R4, P0, PT, R2, UR7, RZ ;  /* 0x0000000702047c10 */ /* 0x000fc6000ff1e0ff */
[----:B---3--:R-:W2:Y:S01]  /*00a0*/  LDG.E R2, desc[UR8][R2.64] ;  /* 0x0000000802027981 */ /* 0x008ea2000c1e1900 */
[----:B------:R-:W-:Y:S02]  /*00b0*/  IADD3.X R5, PT, PT, RZ, R3, RZ, P0, !PT ;  /* 0x00000003ff057210 */ /* 0x000fe400007fe4ff */
[----:B------:R-:W-:-:S03]  /*00c0*/  IADD3 R6, P0, PT, R4, UR7, RZ ;  /* 0x0000000704067c10 */ /* 0x000fc6000ff1e0ff */
[----:B------:R-:W3:Y:S01]  /*00d0*/  LDG.E R4, desc[UR8][R4.64] ;  /* 0x0000000804047981 */ /* 0x000ee2000c1e1900 */
[----:B------:R-:W-:Y:S02]  /*00e0*/  IADD3.X R7, PT, PT, RZ, R5, RZ, P0, !PT ;  /* 0x00000005ff077210 */ /* 0x000fe400007fe4ff */
[----:B------:R-:W-:-:S03]  /*00f0*/  IADD3 R8, P0, PT, R6, UR7, RZ ;  /* 0x0000000706087c10 */ /* 0x000fc6000ff1e0ff */
[----:B------:R-:W4:Y:S01]  /*0100*/  LDG.E R6, desc[UR8][R6.64] ;  /* 0x0000000806067981 */ /* 0x000f22000c1e1900 */
[----:B------:R-:W-:-:S06]  /*0110*/  IADD3.X R9, PT, PT, RZ, R7, RZ, P0, !PT ;  /* 0x00000007ff097210 */ /* 0x000fcc00007fe4ff */
[----:B------:R-:W5:Y:S01]  /*0120*/  LDG.E R9, desc[UR8][R8.64] ;  /* 0x0000000808097981 */ /* 0x000f62000c1e1900 */
[----:B------:R-:W0:Y:S01]  /*0130*/  S2UR UR6, SR_CgaCtaId ;  /* 0x00000000000679c3 */ /* 0x000e220000008800 */
[----:B------:R-:W-:Y:S02]  /*0140*/  UMOV UR4, 0x400 ;  /* 0x0000040000047882 */ /* 0x000fe40000000000 */
[----:B0-----:R-:W-:Y:S02]  /*0150*/  ULEA UR4, UR6, UR4, 0x18 ;  /* 0x0000000406047291 */ /* 0x001fe4000f8ec0ff */
[----:B------:R-:W-:-:S04]  /*0160*/  USHF.L.U32 UR6, UR5, 0x3, URZ ;  /* 0x0000000305067899 */ /* 0x000fc800080006ff */
[----:B------:R-:W-:-:S05]  /*0170*/  LEA R11, R13, UR4, 0x2 ;  /* 0x000000040d0b7c11 */ /* 0x000fca000f8e10ff */
[----:B------:R-:W-:Y:S01]  /*0180*/  VIADD R10, R11, UR6 ;  /* 0x000000060b0a7c36 */ /* 0x000fe20008000000 */
[----:B--2---:R0:W-:Y:S04]  /*0190*/  STS [R11], R2 ;  /* 0x000000020b007388 */ /* 0x0041e80000000800 */
[----:B---3--:R0:W-:Y:S04]  /*01a0*/  STS [R11+UR7], R4 ;  /* 0x000000040b007988 */ /* 0x0081e80008000807 */
[----:B----4-:R0:W-:Y:S04]  /*01b0*/  STS [R11+UR6], R6 ;  /* 0x000000060b007988 */ /* 0x0101e80008000806 */
[----:B-----5:R0:W-:Y:S01]  /*01c0*/  STS [R10+UR7], R9 ;  /* 0x000000090a007988 */ /* 0x0201e20008000807 */
[----:B------:R-:W-:Y:S06]  /*01d0*/  BAR.SYNC.DEFER_BLOCKING 0x0 ;  /* 0x0000000000007b1d */ /* 0x000fec0000010000 */
.L_x_9:
[----:B------:R-:W-:Y:S01]  /*01e0*/  ISETP.GE.U32.AND P0, PT, R13, UR5, PT ;  /* 0x000000050d007c0c */ /* 0x000fe2000bf06070 */
[----:B------:R-:W-:-:S12]  /*01f0*/  BSSY.RECONVERGENT B0, `(.L_x_7) ;  /* 0x000000d000007945 */ /* 0x000fd80003800200 */
[----:B-1----:R-:W-:Y:S05]  /*0200*/  @P0 BRA `(.L_x_8) ;  /* 0x00000000002c0947 */ /* 0x002fea0003800000 */
[----:B0-----:R-:W-:Y:S01]  /*0210*/  MOV R4, UR5 ;  /* 0x0000000500047c02 */ /* 0x001fe20008000f00 */
[----:B------:R-:W-:Y:S04]  /*0220*/  LDS R2, [R11] ;  /* 0x000000000b027984 */ /* 0x000fe80000000800 */
[C-C-:B------:R-:W-:Y:S01]  /*0230*/  IMAD R3, R4.reuse, 0x4, R11.reuse ;  /* 0x0000000404037824 */ /* 0x140fe200078e020b */
[----:B------:R-:W-:Y:S01]  /*0240*/  LDS R5, [R11+UR6] ;  /* 0x000000060b057984 */ /* 0x000fe20008000800 */
[----:B------:R-:W-:-:S04]  /*0250*/  IMAD R4, R4, 0xc, R11 ;  /* 0x0000000c04047824 */ /* 0x000fc800078e020b */
[----:B------:R-:W0:Y:S04]  /*0260*/  LDS R3, [R3] ;  /* 0x0000000003037984 */ /* 0x000e280000000800 */
[----:B------:R-:W1:Y:S01]  /*0270*/  LDS R7, [R4] ;  /* 0x0000000004077984 */ /* 0x000e620000000800 */
[----:B0-----:R-:W-:-:S04]  /*0280*/  FADD R2, R2, R3 ;  /* 0x0000000302027221 */ /* 0x001fc80000000000 */
[----:B------:R-:W-:-:S04]  /*0290*/  FADD R2, R2, R5 ;  /* 0x0000000502027221 */ /* 0x000fc80000000000 */
[----:B-1----:R-:W-:-:S05]  /*02a0*/  FADD R2, R2, R7 ;  /* 0x0000000702027221 */ /* 0x002fca0000000000 */
[----:B------:R1:W-:Y:S02]  /*02b0*/  STS [R11], R2 ;  /* 0x000000020b007388 */ /* 0x0003e40000000800 */
.L_x_8:
[----:B------:R-:W-:Y:S05]  /*02c0*/  BSYNC.RECONVERGENT B0 ;  /* 0x0000000000007941 */ /* 0x000fea0003800200 */
.L_x_7:
[----:B------:R-:W-:Y:S01]  /*02d0*/  BAR.SYNC.DEFER_BLOCKING 0x0 ;  /* 0x0000000000007b1d */ /* 0x000fe20000010000 */
[----:B------:R-:W-:Y:S02]  /*02e0*/  UISETP.GT.U32.AND UP0, UPT, UR5, 0x3, UPT ;  /* 0x000000030500788c */ /* 0x000fe4000bf04070 */
[----:B------:R-:W-:-:S04]  /*02f0*/  USHF.R.U32.HI UR4, URZ, 0x2, UR5 ;  /* 0x00000002ff047899 */ /* 0x000fc80008011605 */
[----:B------:R-:W-:-:S03]  /*0300*/  USHF.L.U32 UR6, UR4, 0x3, URZ ;  /* 0x0000000304067899 */ /* 0x000fc600080006ff */
[----:B------:R-:W-:Y:S01]  /*0310*/  UMOV UR5, UR4 ;  /* 0x0000000400057c82 */ /* 0x000fe20008000000 */
[----:B------:R-:W-:Y:S08]  /*0320*/  BRA.U UP0, `(.L_x_9) ;  /* 0xfffffffd00ac7547 */ /* 0x000ff0000b83ffff */
[----:B------:R-:W-:-:S13]  /*0330*/  ISETP.NE.AND P0, PT, R13, RZ, PT ;  /* 0x000000ff0d00720c */ /* 0x000fda0003f05270 */
[----:B------:R-:W-:Y:S05]  /*0340*/  @P0 EXIT ;  /* 0x000000000000094d */ /* 0x000fea0003800000 */
[----:B------:R-:W2:Y:S01]  /*0350*/  S2UR UR5, SR_CgaCtaId ;  /* 0x00000000000579c3 */ /* 0x000ea20000008800 */
[----:B------:R-:W-:-:S07]  /*0360*/  UMOV UR4, 0x400 ;  /* 0x0000040000047882 */ /* 0x000fce0000000000 */
[----:B01----:R-:W0:Y:S01]  /*0370*/  LDC.64 R2, c[0x0][0x388] ;  /* 0x0000e200ff027b82 */ /* 0x003e220000000a00 */
[----:B--2---:R-:W-:Y:S01]  /*0380*/  ULEA UR4, UR5, UR4, 0x18 ;  /* 0x0000000405047291 */ /* 0x004fe2000f8ec0ff */
[----:B0-----:R-:W-:-:S08]  /*0390*/  IMAD.WIDE.U32 R2, R0, 0x4, R2 ;  /* 0x0000000400027825 */ /* 0x001fd000078e0002 */
[----:B------:R-:W0:Y:S04]  /*03a0*/  LDS R5, [UR4] ;  /* 0x00000004ff057984 */ /* 0x000e280008000800 */
[----:B0-----:R-:W-:Y:S01]  /*03b0*/  STG.E desc[UR8][R2.64], R5 ;  /* 0x0000000502007986 */ /* 0x001fe2000c101908 */
[----:B------:R-:W-:Y:S05]  /*03c0*/  EXIT ;  /* 0x000000000000794d */ /* 0x000fea0003800000 */
.L_x_10:
        /* <DEDUP_REMOVED lines=11> */
.L_x_12:


//--------------------- .nv.shared._ZN4QUIC17k_find_simple_sumEPfiS0_ --------------------------
	.section	.nv.shared._ZN4QUIC17k_find_simple_sumEPfiS0_,"aw",@nobits
	.sectionflags	@""
	.align	16
	.zero		1024


//--------------------- .nv.shared.reserved.0     --------------------------
	.section	.nv.shared.reserved.0,"aw",@nobits
	.weak		__nv_reservedSMEM_offset_0_alias
	.size		__nv_reservedSMEM_offset_0_alias, 0, 64
	.other		__nv_reservedSMEM_offset_0_alias,@"STO_CUDA_RESERVED_SHARED STV_DEFAULT"
__nv_reservedSMEM_offset_0_alias:
	.zero		0
	.zero		64


//--------------------- .nv.shared._ZN4QUIC5k_sumEPfS0_ --------------------------
	.section	.nv.shared._ZN4QUIC5k_sumEPfS0_,"aw",@nobits
	.sectionflags	@""
	.align	16
	.zero		1024


//--------------------- .nv.constant0._ZN4QUIC17k_find_simple_sumEPfiS0_ --------------------------
	.section	.nv.constant0._ZN4QUIC17k_find_simple_sumEPfiS0_,"a",@progbits
	.sectionflags	@""
	.align	4
.nv.constant0._ZN4QUIC17k_find_simple_sumEPfiS0_:
	.zero		920


//--------------------- .nv.constant0._ZN4QUIC5k_sumEPfS0_ --------------------------
	.section	.nv.constant0._ZN4QUIC5k_sumEPfS0_,"a",@progbits
	.sectionflags	@""
	.align	4
.nv.constant0._ZN4QUIC5k_sumEPfS0_:
	.zero		912


//--------------------- SYMBOLS --------------------------

	.type		.nv.reservedSmem.offset0,@object
	.size		.nv.reservedSmem.offset0,0x4
	.type		.nv.reservedSmem.cap,@object
	.size		.nv.reservedSmem.cap,0x4
